//
// Generated by NVIDIA NVVM Compiler
//
// Compiler Build ID: CL-36424714
// Cuda compilation tools, release 13.0, V13.0.88
// Based on NVVM 20.0.0
//

.version 9.0
.target sm_100
.address_size 64

	// .globl	_Z10mallocTestv
.extern .func  (.param .b64 func_retval0) malloc
(
	.param .b64 malloc_param_0
)
;
.extern .func  (.param .b32 func_retval0) vprintf
(
	.param .b64 vprintf_param_0,
	.param .b64 vprintf_param_1
)
;
.extern .func free
(
	.param .b64 free_param_0
)
;
.global .align 1 .b8 $str[28] = {84, 104, 114, 101, 97, 100, 32, 37, 100, 32, 103, 111, 116, 32, 112, 111, 105, 110, 116, 101, 114, 58, 32, 37, 112, 32, 10};

.visible .entry _Z10mallocTestv()
{
	.local .align 16 .b8 	__local_depot0[16];
	.reg .b64 	%SP;
	.reg .b64 	%SPL;
	.reg .b32 	%r<4>;
	.reg .b64 	%rd<7>;

	mov.u64 	%SPL, __local_depot0;
	cvta.local.u64 	%SP, %SPL;
	add.u64 	%rd1, %SP, 0;
	add.u64 	%rd2, %SPL, 0;
	{ // callseq 0, 0
	.param .b64 param0;
	st.param.b64 	[param0], 123;
	.param .b64 retval0;
	call.uni (retval0), 
	malloc, 
	(
	param0
	);
	ld.param.b64 	%rd3, [retval0];
	} // callseq 0
	mov.u32 	%r1, %tid.x;
	st.local.u32 	[%rd2], %r1;
	st.local.u64 	[%rd2+8], %rd3;
	mov.u64 	%rd5, $str;
	cvta.global.u64 	%rd6, %rd5;
	{ // callseq 1, 0
	.param .b64 param0;
	st.param.b64 	[param0], %rd6;
	.param .b64 param1;
	st.param.b64 	[param1], %rd1;
	.param .b32 retval0;
	call.uni (retval0), 
	vprintf, 
	(
	param0, 
	param1
	);
	ld.param.b32 	%r2, [retval0];
	} // callseq 1
	{ // callseq 2, 0
	.param .b64 param0;
	st.param.b64 	[param0], %rd3;
	call.uni 
	free, 
	(
	param0
	);
	} // callseq 2
	ret;

}


// ===== COMPILED SASS (sm_100) =====

	.target	sm_100

	.elftype	@"ET_EXEC"


//--------------------- .note.nv.tkinfo           --------------------------
	.section	.note.nv.tkinfo,"",@"SHT_NOTE"
	.sectionflags	@"SHF_NOTE_NV_TKINFO"
	.tkinfo
        /*0018*/ 	.word	0x00000002
        /*0030*/ 	.string	""
        /*0030*/ 	.string	"ptxas"
        /*0030*/ 	.string	"Cuda compilation tools, release 13.0, V13.0.88"
        /*0030*/ 	.string	"Build cuda_13.0.r13.0/compiler.36424714_0"
        /*0030*/ 	.string	"-arch sm_100 -m 64 "



//--------------------- .note.nv.cuinfo           --------------------------
	.section	.note.nv.cuinfo,"",@"SHT_NOTE"
	.sectionflags	@"SHF_NOTE_NV_CUINFO"
        /*0018*/ 	.short	0x0002
        /*001a*/ 	.short	0x0064
        /*001c*/ 	.short	0x0082
	.zero		2


//--------------------- .nv.info                  --------------------------
	.section	.nv.info,"",@"SHT_CUDA_INFO"
	.align	4


	//----- nvinfo : EIATTR_REGCOUNT
	.align		4
        /*0000*/ 	.byte	0x04, 0x2f
        /*0002*/ 	.short	(.L_2 - .L_1)
	.align		4
.L_1:
        /*0004*/ 	.word	index@(_Z10mallocTestv)
        /*0008*/ 	.word	0x00000018


	//----- nvinfo : EIATTR_FRAME_SIZE
	.align		4
.L_2:
        /*000c*/ 	.byte	0x04, 0x11
        /*000e*/ 	.short	(.L_4 - .L_3)
	.align		4
.L_3:
        /*0010*/ 	.word	index@(_Z10mallocTestv)
        /*0014*/ 	.word	0x00000010


	//----- nvinfo : EIATTR_MIN_STACK_SIZE
	.align		4
.L_4:
        /*0018*/ 	.byte	0x04, 0x12
        /*001a*/ 	.short	(.L_6 - .L_5)
	.align		4
.L_5:
        /*001c*/ 	.word	index@(_Z10mallocTestv)
        /*0020*/ 	.word	0x00000010
.L_6:


//--------------------- .nv.compat                --------------------------
	.section	.nv.compat,"",@"SHT_CUDA_COMPAT_INFO"
	.align	4
        /*0000*/ 	.byte	0x02, 0x09, 0x00, 0x00, 0x02, 0x02, 0x01, 0x00, 0x02, 0x05, 0x05, 0x00, 0x03, 0x07, 0x01, 0x01
        /*0010*/ 	.byte	0x02, 0x03, 0x00, 0x00, 0x02, 0x06, 0x01, 0x00, 0x04, 0x0b, 0x08, 0x00, 0x09, 0x00, 0x00, 0x00
        /*0020*/ 	.byte	0x00, 0x00, 0x00, 0x00


//--------------------- .nv.info._Z10mallocTestv  --------------------------
	.section	.nv.info._Z10mallocTestv,"",@"SHT_CUDA_INFO"
	.sectionflags	@""
	.align	4


	//----- nvinfo : EIATTR_CUDA_API_VERSION
	.align		4
        /*0000*/ 	.byte	0x04, 0x37
        /*0002*/ 	.short	(.L_8 - .L_7)
.L_7:
        /*0004*/ 	.word	0x00000082


	//----- nvinfo : EIATTR_SPARSE_MMA_MASK
	.align		4
.L_8:
        /*0008*/ 	.byte	0x03, 0x50
        /*000a*/ 	.short	0x0000


	//----- nvinfo : EIATTR_MAXREG_COUNT
	.align		4
        /*000c*/ 	.byte	0x03, 0x1b
        /*000e*/ 	.short	0x00ff


	//----- nvinfo : EIATTR_EXTERNS
	.align		4
        /*0010*/ 	.byte	0x04, 0x0f
        /*0012*/ 	.short	(.L_10 - .L_9)


	//   ....[0]....
	.align		4
.L_9:
        /*0014*/ 	.word	index@(malloc)


	//   ....[1]....
	.align		4
        /*0018*/ 	.word	index@(vprintf)


	//   ....[2]....
	.align		4
        /*001c*/ 	.word	index@(free)


	//----- nvinfo : EIATTR_MERCURY_ISA_VERSION
	.align		4
.L_10:
        /*0020*/ 	.byte	0x03, 0x5f
        /*0022*/ 	.short	0x0101


	//----- nvinfo : EIATTR_VRC_CTA_INIT_COUNT
	.align		4
        /*0024*/ 	.byte	0x02, 0x4a
	.zero		1
	.zero		1


	//----- nvinfo : EIATTR_SYSCALL_OFFSETS
	.align		4
        /*0028*/ 	.byte	0x04, 0x46
        /*002a*/ 	.short	(.L_12 - .L_11)


	//   ....[0]....
.L_11:
        /*002c*/ 	.word	0x000000b0


	//   ....[1]....
        /*0030*/ 	.word	0x000001b0


	//   ....[2]....
        /*0034*/ 	.word	0x00000210


	//----- nvinfo : EIATTR_EXIT_INSTR_OFFSETS
	.align		4
.L_12:
        /*0038*/ 	.byte	0x04, 0x1c
        /*003a*/ 	.short	(.L_14 - .L_13)


	//   ....[0]....
.L_13:
        /*003c*/ 	.word	0x00000220


	//----- nvinfo : EIATTR_SW_WAR
	.align		4
.L_14:
        /*0040*/ 	.byte	0x04, 0x36
        /*0042*/ 	.short	(.L_16 - .L_15)
.L_15:
        /*0044*/ 	.word	0x00000008
.L_16:


//--------------------- .nv.callgraph             --------------------------
	.section	.nv.callgraph,"",@"SHT_CUDA_CALLGRAPH"
	.align	4
	.sectionentsize	8
	.align		4
        /*0000*/ 	.word	0x00000000
	.align		4
        /*0004*/ 	.word	0xffffffff
	.align		4
        /*0008*/ 	.word	index@(_Z10mallocTestv)
	.align		4
        /*000c*/ 	.word	index@(free)
	.align		4
        /*0010*/ 	.word	index@(_Z10mallocTestv)
	.align		4
        /*0014*/ 	.word	index@(vprintf)
	.align		4
        /*0018*/ 	.word	index@(_Z10mallocTestv)
	.align		4
        /*001c*/ 	.word	index@(malloc)
	.align		4
        /*0020*/ 	.word	0x00000000
	.align		4
        /*0024*/ 	.word	0xfffffffe
	.align		4
        /*0028*/ 	.word	0x00000000
	.align		4
        /*002c*/ 	.word	0xfffffffd
	.align		4
        /*0030*/ 	.word	0x00000000
	.align		4
        /*0034*/ 	.word	0xfffffffc


//--------------------- .nv.constant4             --------------------------
	.section	.nv.constant4,"a",@progbits
	.align	8
	.align		8
.nv.constant4:
        /*0000*/ 	.dword	malloc
	.align		8
        /*0008*/ 	.dword	vprintf
	.align		8
        /*0010*/ 	.dword	free
	.align		8
        /*0018*/ 	.dword	$str


//--------------------- .text._Z10mallocTestv     --------------------------
	.section	.text._Z10mallocTestv,"ax",@progbits
	.align	128
        .global         _Z10mallocTestv
        .type           _Z10mallocTestv,@function
        .size           _Z10mallocTestv,(.L_x_4 - _Z10mallocTestv)
        .other          _Z10mallocTestv,@"STO_CUDA_ENTRY STV_DEFAULT"
_Z10mallocTestv:
.text._Z10mallocTestv:
[----:B------:R-:W0:Y:S01]  /*0000*/  LDC R1, c[0x0][0x37c] ;  /* 0x0000df00ff017b82 */ /* 0x000e220000000800 */
[----:B------:R-:W-:Y:S01]  /*0010*/  MOV R0, 0x0 ;  /* 0x0000000000007802 */ /* 0x000fe20000000f00 */
[----:B------:R-:W1:Y:S01]  /*0020*/  LDCU UR4, c[0x0][0x2f8] ;  /* 0x00005f00ff0477ac */ /* 0x000e620008000800 */
[----:B0-----:R-:W-:Y:S02]  /*0030*/  VIADD R1, R1, 0xfffffff0 ;  /* 0xfffffff001017836 */ /* 0x001fe40000000000 */
[----:B------:R-:W-:-:S03]  /*0040*/  HFMA2 R5, -RZ, RZ, 0, 0 ;  /* 0x00000000ff057431 */ /* 0x000fc600000001ff */
[----:B------:R0:W2:Y:S01]  /*0050*/  LDC.64 R6, c[0x4][R0] ;  /* 0x0100000000067b82 */ /* 0x0000a20000000a00 */
[----:B------:R-:W3:Y:S01]  /*0060*/  LDCU UR5, c[0x0][0x2fc] ;  /* 0x00005f80ff0577ac */ /* 0x000ee20008000800 */
[----:B------:R-:W-:Y:S01]  /*0070*/  IMAD.MOV.U32 R4, RZ, RZ, 0x7b ;  /* 0x0000007bff047424 */ /* 0x000fe200078e00ff */
[----:B-1----:R-:W-:-:S05]  /*0080*/  IADD3 R16, P0, PT, R1, UR4, RZ ;  /* 0x0000000401107c10 */ /* 0x002fca000ff1e0ff */
[----:B0--3--:R-:W-:-:S08]  /*0090*/  IMAD.X R2, RZ, RZ, UR5, P0 ;  /* 0x00000005ff027e24 */ /* 0x009fd000080e06ff */
[----:B------:R-:W-:-:S07]  /*00a0*/  LEPC R20, `(.L_x_0) ;  /* 0x000000001014794e */ /* 0x000fce0000000000 */
[----:B--2---:R-:W-:Y:S05]  /*00b0*/  CALL.ABS.NOINC R6 ;  /* 0x0000000006007343 */ /* 0x004fea0003c00000 */
.L_x_0:
[----:B------:R-:W0:Y:S01]  /*00c0*/  S2R R10, SR_TID.X ;  /* 0x00000000000a7919 */ /* 0x000e220000002100 */
[--C-:B------:R-:W-:Y:S01]  /*00d0*/  IMAD.MOV.U32 R12, RZ, RZ, R4.reuse ;  /* 0x000000ffff0c7224 */ /* 0x100fe200078e0004 */
[----:B------:R-:W-:Y:S01]  /*00e0*/  MOV R13, R5 ;  /* 0x00000005000d7202 */ /* 0x000fe20000000f00 */
[----:B------:R-:W1:Y:S01]  /*00f0*/  LDCU.64 UR4, c[0x4][0x18] ;  /* 0x01000300ff0477ac */ /* 0x000e620008000a00 */
[----:B------:R-:W-:Y:S01]  /*0100*/  MOV R0, 0x8 ;  /* 0x0000000800007802 */ /* 0x000fe20000000f00 */
[----:B------:R-:W-:Y:S01]  /*0110*/  IMAD.MOV.U32 R17, RZ, RZ, R4 ;  /* 0x000000ffff117224 */ /* 0x000fe200078e0004 */
[----:B------:R-:W-:Y:S01]  /*0120*/  MOV R7, R2 ;  /* 0x0000000200077202 */ /* 0x000fe20000000f00 */
[----:B------:R2:W-:Y:S01]  /*0130*/  STL.64 [R1+0x8], R12 ;  /* 0x0000080c01007387 */ /* 0x0005e20000100a00 */
[----:B------:R2:W3:Y:S01]  /*0140*/  LDC.64 R8, c[0x4][R0] ;  /* 0x0100000000087b82 */ /* 0x0004e20000000a00 */
[----:B------:R-:W-:Y:S02]  /*0150*/  IMAD.MOV.U32 R18, RZ, RZ, R5 ;  /* 0x000000ffff127224 */ /* 0x000fe400078e0005 */
[----:B------:R-:W-:Y:S01]  /*0160*/  IMAD.MOV.U32 R6, RZ, RZ, R16 ;  /* 0x000000ffff067224 */ /* 0x000fe200078e0010 */
[----:B-1----:R-:W-:Y:S01]  /*0170*/  MOV R4, UR4 ;  /* 0x0000000400047c02 */ /* 0x002fe20008000f00 */
[----:B------:R-:W-:Y:S01]  /*0180*/  IMAD.U32 R5, RZ, RZ, UR5 ;  /* 0x00000005ff057e24 */ /* 0x000fe2000f8e00ff */
[----:B0-----:R2:W-:Y:S06]  /*0190*/  STL [R1], R10 ;  /* 0x0000000a01007387 */ /* 0x0015ec0000100800 */
[----:B------:R-:W-:-:S07]  /*01a0*/  LEPC R20, `(.L_x_1) ;  /* 0x000000001014794e */ /* 0x000fce0000000000 */
[----:B--23--:R-:W-:Y:S05]  /*01b0*/  CALL.ABS.NOINC R8 ;  /* 0x0000000008007343 */ /* 0x00cfea0003c00000 */
.L_x_1:
[----:B------:R-:W-:Y:S01]  /*01c0*/  MOV R0, 0x10 ;  /* 0x0000001000007802 */ /* 0x000fe20000000f00 */
[----:B------:R-:W-:Y:S01]  /*01d0*/  IMAD.MOV.U32 R4, RZ, RZ, R17 ;  /* 0x000000ffff047224 */ /* 0x000fe200078e0011 */
[----:B------:R-:W-:Y:S02]  /*01e0*/  MOV R5, R18 ;  /* 0x0000001200057202 */ /* 0x000fe40000000f00 */
[----:B------:R0:W1:Y:S05]  /*01f0*/  LDC.64 R2, c[0x4][R0] ;  /* 0x0100000000027b82 */ /* 0x00006a0000000a00 */
[----:B------:R-:W-:-:S07]  /*0200*/  LEPC R20, `(.L_x_2) ;  /* 0x000000001014794e */ /* 0x000fce0000000000 */
[----:B01----:R-:W-:Y:S05]  /*0210*/  CALL.ABS.NOINC R2 ;  /* 0x0000000002007343 */ /* 0x003fea0003c00000 */
.L_x_2:
[----:B------:R-:W-:Y:S05]  /*0220*/  EXIT ;  /* 0x000000000000794d */ /* 0x000fea0003800000 */
.L_x_3:
[----:B------:R-:W-:-:S00]  /*0230*/  BRA `(.L_x_3) ;  /* 0xfffffffc00fc7947 */ /* 0x000fc0000383ffff */
[----:B------:R-:W-:-:S00]  /*0240*/  NOP ;  /* 0x0000000000007918 */ /* 0x000fc00000000000 */
        /* <DEDUP_REMOVED lines=11> */
.L_x_4:


//--------------------- .nv.global.init           --------------------------
	.section	.nv.global.init,"aw",@progbits
.nv.global.init:
	.type		$str,@object
	.size		$str,(.L_0 - $str)
$str:
        /*0000*/ 	.byte	0x54, 0x68, 0x72, 0x65, 0x61, 0x64, 0x20, 0x25, 0x64, 0x20, 0x67, 0x6f, 0x74, 0x20, 0x70, 0x6f
        /*0010*/ 	.byte	0x69, 0x6e, 0x74, 0x65, 0x72, 0x3a, 0x20, 0x25, 0x70, 0x20, 0x0a, 0x00
.L_0:


//--------------------- .nv.shared.reserved.0     --------------------------
	.section	.nv.shared.reserved.0,"aw",@nobits
	.weak		__nv_reservedSMEM_offset_0_alias
	.size		__nv_reservedSMEM_offset_0_alias, 0, 64
	.other		__nv_reservedSMEM_offset_0_alias,@"STO_CUDA_RESERVED_SHARED STV_DEFAULT"
__nv_reservedSMEM_offset_0_alias:
	.zero		0
	.zero		64


//--------------------- .nv.constant0._Z10mallocTestv --------------------------
	.section	.nv.constant0._Z10mallocTestv,"a",@progbits
	.sectionflags	@""
	.align	4
.nv.constant0._Z10mallocTestv:
	.zero		896


//--------------------- SYMBOLS --------------------------

	.type		.nv.reservedSmem.offset0,@object
	.size		.nv.reservedSmem.offset0,0x4
	.type		malloc,@function
	.type		vprintf,@function
	.type		free,@function
